//
// Generated by NVIDIA NVVM Compiler
//
// Compiler Build ID: CL-36424714
// Cuda compilation tools, release 13.0, V13.0.88
// Based on NVVM 20.0.0
//

.version 9.0
.target sm_100
.address_size 64

	// .globl	_Z20stream_conv3D_kernelPfS_is

.visible .entry _Z20stream_conv3D_kernelPfS_is(
	.param .u64 .ptr .align 1 _Z20stream_conv3D_kernelPfS_is_param_0,
	.param .u64 .ptr .align 1 _Z20stream_conv3D_kernelPfS_is_param_1,
	.param .u32 _Z20stream_conv3D_kernelPfS_is_param_2,
	.param .u16 _Z20stream_conv3D_kernelPfS_is_param_3
)
{
	.reg .pred 	%p<8>;
	.reg .b16 	%rs<3>;
	.reg .b32 	%r<31>;
	.reg .b32 	%f<31>;
	.reg .b64 	%rd<37>;

	ld.param.u64 	%rd1, [_Z20stream_conv3D_kernelPfS_is_param_0];
	ld.param.u64 	%rd2, [_Z20stream_conv3D_kernelPfS_is_param_1];
	ld.param.u32 	%r4, [_Z20stream_conv3D_kernelPfS_is_param_2];
	ld.param.u16 	%rs1, [_Z20stream_conv3D_kernelPfS_is_param_3];
	mov.u32 	%r5, %ctaid.x;
	mov.u32 	%r6, %ntid.x;
	mov.u32 	%r7, %tid.x;
	mad.lo.s32 	%r1, %r5, %r6, %r7;
	mov.u32 	%r8, %ctaid.y;
	mov.u32 	%r9, %ntid.y;
	mov.u32 	%r10, %tid.y;
	mad.lo.s32 	%r11, %r8, %r9, %r10;
	cvt.s32.s16 	%r12, %rs1;
	add.s32 	%r13, %r4, -1;
	max.s32 	%r14, %r12, %r11;
	max.s32 	%r15, %r1, %r14;
	setp.ge.s32 	%p1, %r15, %r13;
	setp.lt.s16 	%p2, %rs1, 1;
	or.pred  	%p3, %p2, %p1;
	setp.eq.s32 	%p4, %r11, 0;
	or.pred  	%p5, %p3, %p4;
	setp.lt.s32 	%p6, %r1, 1;
	or.pred  	%p7, %p6, %p5;
	@%p7 bra 	$L__BB0_2;
	cvta.to.global.u64 	%rd3, %rd1;
	cvta.to.global.u64 	%rd4, %rd2;
	cvt.u32.u16 	%r16, %rs1;
	add.s32 	%r17, %r16, -1;
	mul.lo.s32 	%r18, %r4, %r4;
	add.s32 	%r19, %r11, -1;
	mul.lo.s32 	%r20, %r4, %r19;
	mad.lo.s32 	%r21, %r17, %r18, %r20;
	cvt.s64.s32 	%rd5, %r21;
	cvt.u64.u32 	%rd6, %r1;
	add.s64 	%rd7, %rd5, %rd6;
	shl.b64 	%rd8, %rd7, 2;
	add.s64 	%rd9, %rd3, %rd8;
	ld.global.f32 	%f1, [%rd9+-4];
	ld.global.f32 	%f2, [%rd9+4];
	add.f32 	%f3, %f1, %f2;
	add.s16 	%rs2, %rs1, 1;
	cvt.u32.u16 	%r22, %rs2;
	mad.lo.s32 	%r23, %r18, %r22, %r20;
	cvt.s64.s32 	%rd10, %r23;
	add.s64 	%rd11, %rd10, %rd6;
	shl.b64 	%rd12, %rd11, 2;
	add.s64 	%rd13, %rd3, %rd12;
	ld.global.f32 	%f4, [%rd13+-4];
	ld.global.f32 	%f5, [%rd13+4];
	add.f32 	%f6, %f4, %f5;
	mul.f32 	%f7, %f6, 0f40800000;
	fma.rn.f32 	%f8, %f3, 0f40000000, %f7;
	add.s32 	%r24, %r21, %r4;
	cvt.s64.s32 	%rd14, %r24;
	add.s64 	%rd15, %rd14, %rd6;
	shl.b64 	%rd16, %rd15, 2;
	add.s64 	%rd17, %rd3, %rd16;
	ld.global.f32 	%f9, [%rd17+-4];
	ld.global.f32 	%f10, [%rd17+4];
	add.f32 	%f11, %f9, %f10;
	fma.rn.f32 	%f12, %f11, 0f40A00000, %f8;
	add.s32 	%r25, %r23, %r4;
	cvt.s64.s32 	%rd18, %r25;
	add.s64 	%rd19, %rd18, %rd6;
	shl.b64 	%rd20, %rd19, 2;
	add.s64 	%rd21, %rd3, %rd20;
	ld.global.f32 	%f13, [%rd21+-4];
	ld.global.f32 	%f14, [%rd21+4];
	add.f32 	%f15, %f13, %f14;
	fma.rn.f32 	%f16, %f15, 0f40E00000, %f12;
	add.s32 	%r26, %r24, %r4;
	cvt.s64.s32 	%rd22, %r26;
	add.s64 	%rd23, %rd22, %rd6;
	shl.b64 	%rd24, %rd23, 2;
	add.s64 	%rd25, %rd3, %rd24;
	ld.global.f32 	%f17, [%rd25+-4];
	ld.global.f32 	%f18, [%rd25+4];
	add.f32 	%f19, %f17, %f18;
	fma.rn.f32 	%f20, %f19, 0fC1000000, %f16;
	add.s32 	%r27, %r25, %r4;
	cvt.s64.s32 	%rd26, %r27;
	add.s64 	%rd27, %rd26, %rd6;
	shl.b64 	%rd28, %rd27, 2;
	add.s64 	%rd29, %rd3, %rd28;
	ld.global.f32 	%f21, [%rd29+-4];
	ld.global.f32 	%f22, [%rd29+4];
	add.f32 	%f23, %f21, %f22;
	fma.rn.f32 	%f24, %f23, 0f41200000, %f20;
	add.s32 	%r28, %r20, %r1;
	mad.lo.s32 	%r29, %r18, %r16, %r28;
	mul.wide.s32 	%rd30, %r29, 4;
	add.s64 	%rd31, %rd3, %rd30;
	ld.global.f32 	%f25, [%rd31];
	fma.rn.f32 	%f26, %f25, 0fC0400000, %f24;
	add.s32 	%r30, %r29, %r4;
	mul.wide.s32 	%rd32, %r4, 4;
	add.s64 	%rd33, %rd31, %rd32;
	ld.global.f32 	%f27, [%rd33];
	fma.rn.f32 	%f28, %f27, 0f40C00000, %f26;
	add.s64 	%rd34, %rd33, %rd32;
	ld.global.f32 	%f29, [%rd34];
	fma.rn.f32 	%f30, %f29, 0fC1100000, %f28;
	mul.wide.s32 	%rd35, %r30, 4;
	add.s64 	%rd36, %rd4, %rd35;
	st.global.f32 	[%rd36], %f30;
$L__BB0_2:
	ret;

}


// ===== COMPILED SASS (sm_100) =====

	.target	sm_100

	.elftype	@"ET_EXEC"


//--------------------- .note.nv.tkinfo           --------------------------
	.section	.note.nv.tkinfo,"",@"SHT_NOTE"
	.sectionflags	@"SHF_NOTE_NV_TKINFO"
	.tkinfo
        /*0018*/ 	.word	0x00000002
        /*0030*/ 	.string	""
        /*0030*/ 	.string	"ptxas"
        /*0030*/ 	.string	"Cuda compilation tools, release 13.0, V13.0.88"
        /*0030*/ 	.string	"Build cuda_13.0.r13.0/compiler.36424714_0"
        /*0030*/ 	.string	"-arch sm_100 -m 64 "



//--------------------- .note.nv.cuinfo           --------------------------
	.section	.note.nv.cuinfo,"",@"SHT_NOTE"
	.sectionflags	@"SHF_NOTE_NV_CUINFO"
        /*0018*/ 	.short	0x0002
        /*001a*/ 	.short	0x0064
        /*001c*/ 	.short	0x0082
	.zero		2


//--------------------- .nv.info                  --------------------------
	.section	.nv.info,"",@"SHT_CUDA_INFO"
	.align	4


	//----- nvinfo : EIATTR_REGCOUNT
	.align		4
        /*0000*/ 	.byte	0x04, 0x2f
        /*0002*/ 	.short	(.L_1 - .L_0)
	.align		4
.L_0:
        /*0004*/ 	.word	index@(_Z20stream_conv3D_kernelPfS_is)
        /*0008*/ 	.word	0x0000001e


	//----- nvinfo : EIATTR_FRAME_SIZE
	.align		4
.L_1:
        /*000c*/ 	.byte	0x04, 0x11
        /*000e*/ 	.short	(.L_3 - .L_2)
	.align		4
.L_2:
        /*0010*/ 	.word	index@(_Z20stream_conv3D_kernelPfS_is)
        /*0014*/ 	.word	0x00000000


	//----- nvinfo : EIATTR_MIN_STACK_SIZE
	.align		4
.L_3:
        /*0018*/ 	.byte	0x04, 0x12
        /*001a*/ 	.short	(.L_5 - .L_4)
	.align		4
.L_4:
        /*001c*/ 	.word	index@(_Z20stream_conv3D_kernelPfS_is)
        /*0020*/ 	.word	0x00000000
.L_5:


//--------------------- .nv.compat                --------------------------
	.section	.nv.compat,"",@"SHT_CUDA_COMPAT_INFO"
	.align	4
        /*0000*/ 	.byte	0x02, 0x09, 0x00, 0x00, 0x02, 0x02, 0x01, 0x00, 0x02, 0x05, 0x05, 0x00, 0x03, 0x07, 0x01, 0x01
        /*0010*/ 	.byte	0x02, 0x03, 0x00, 0x00, 0x02, 0x06, 0x01, 0x00, 0x04, 0x0b, 0x08, 0x00, 0x09, 0x00, 0x00, 0x00
        /*0020*/ 	.byte	0x00, 0x00, 0x00, 0x00


//--------------------- .nv.info._Z20stream_conv3D_kernelPfS_is --------------------------
	.section	.nv.info._Z20stream_conv3D_kernelPfS_is,"",@"SHT_CUDA_INFO"
	.sectionflags	@""
	.align	4


	//----- nvinfo : EIATTR_CUDA_API_VERSION
	.align		4
        /*0000*/ 	.byte	0x04, 0x37
        /*0002*/ 	.short	(.L_7 - .L_6)
.L_6:
        /*0004*/ 	.word	0x00000082


	//----- nvinfo : EIATTR_KPARAM_INFO
	.align		4
.L_7:
        /*0008*/ 	.byte	0x04, 0x17
        /*000a*/ 	.short	(.L_9 - .L_8)
.L_8:
        /*000c*/ 	.word	0x00000000
        /*0010*/ 	.short	0x0003
        /*0012*/ 	.short	0x0014
        /*0014*/ 	.byte	0x00, 0xf0, 0x09, 0x00


	//----- nvinfo : EIATTR_KPARAM_INFO
	.align		4
.L_9:
        /*0018*/ 	.byte	0x04, 0x17
        /*001a*/ 	.short	(.L_11 - .L_10)
.L_10:
        /*001c*/ 	.word	0x00000000
        /*0020*/ 	.short	0x0002
        /*0022*/ 	.short	0x0010
        /*0024*/ 	.byte	0x00, 0xf0, 0x11, 0x00


	//----- nvinfo : EIATTR_KPARAM_INFO
	.align		4
.L_11:
        /*0028*/ 	.byte	0x04, 0x17
        /*002a*/ 	.short	(.L_13 - .L_12)
.L_12:
        /*002c*/ 	.word	0x00000000
        /*0030*/ 	.short	0x0001
        /*0032*/ 	.short	0x0008
        /*0034*/ 	.byte	0x00, 0xf5, 0x21, 0x00


	//----- nvinfo : EIATTR_KPARAM_INFO
	.align		4
.L_13:
        /*0038*/ 	.byte	0x04, 0x17
        /*003a*/ 	.short	(.L_15 - .L_14)
.L_14:
        /*003c*/ 	.word	0x00000000
        /*0040*/ 	.short	0x0000
        /*0042*/ 	.short	0x0000
        /*0044*/ 	.byte	0x00, 0xf5, 0x21, 0x00


	//----- nvinfo : EIATTR_SPARSE_MMA_MASK
	.align		4
.L_15:
        /*0048*/ 	.byte	0x03, 0x50
        /*004a*/ 	.short	0x0000


	//----- nvinfo : EIATTR_MAXREG_COUNT
	.align		4
        /*004c*/ 	.byte	0x03, 0x1b
        /*004e*/ 	.short	0x00ff


	//----- nvinfo : EIATTR_MERCURY_ISA_VERSION
	.align		4
        /*0050*/ 	.byte	0x03, 0x5f
        /*0052*/ 	.short	0x0101


	//----- nvinfo : EIATTR_VRC_CTA_INIT_COUNT
	.align		4
        /*0054*/ 	.byte	0x02, 0x4a
	.zero		1
	.zero		1


	//----- nvinfo : EIATTR_EXIT_INSTR_OFFSETS
	.align		4
        /*0058*/ 	.byte	0x04, 0x1c
        /*005a*/ 	.short	(.L_17 - .L_16)


	//   ....[0]....
.L_16:
        /*005c*/ 	.word	0x00000130


	//   ....[1]....
        /*0060*/ 	.word	0x00000660


	//----- nvinfo : EIATTR_CBANK_PARAM_SIZE
	.align		4
.L_17:
        /*0064*/ 	.byte	0x03, 0x19
        /*0066*/ 	.short	0x0016


	//----- nvinfo : EIATTR_PARAM_CBANK
	.align		4
        /*0068*/ 	.byte	0x04, 0x0a
        /*006a*/ 	.short	(.L_19 - .L_18)
	.align		4
.L_18:
        /*006c*/ 	.word	index@(.nv.constant0._Z20stream_conv3D_kernelPfS_is)
        /*0070*/ 	.short	0x0380
        /*0072*/ 	.short	0x0016


	//----- nvinfo : EIATTR_SW_WAR
	.align		4
.L_19:
        /*0074*/ 	.byte	0x04, 0x36
        /*0076*/ 	.short	(.L_21 - .L_20)
.L_20:
        /*0078*/ 	.word	0x00000008
.L_21:


//--------------------- .nv.callgraph             --------------------------
	.section	.nv.callgraph,"",@"SHT_CUDA_CALLGRAPH"
	.align	4
	.sectionentsize	8
	.align		4
        /*0000*/ 	.word	0x00000000
	.align		4
        /*0004*/ 	.word	0xffffffff
	.align		4
        /*0008*/ 	.word	0x00000000
	.align		4
        /*000c*/ 	.word	0xfffffffe
	.align		4
        /*0010*/ 	.word	0x00000000
	.align		4
        /*0014*/ 	.word	0xfffffffd
	.align		4
        /*0018*/ 	.word	0x00000000
	.align		4
        /*001c*/ 	.word	0xfffffffc


//--------------------- .text._Z20stream_conv3D_kernelPfS_is --------------------------
	.section	.text._Z20stream_conv3D_kernelPfS_is,"ax",@progbits
	.align	128
        .global         _Z20stream_conv3D_kernelPfS_is
        .type           _Z20stream_conv3D_kernelPfS_is,@function
        .size           _Z20stream_conv3D_kernelPfS_is,(.L_x_1 - _Z20stream_conv3D_kernelPfS_is)
        .other          _Z20stream_conv3D_kernelPfS_is,@"STO_CUDA_ENTRY STV_DEFAULT"
_Z20stream_conv3D_kernelPfS_is:
.text._Z20stream_conv3D_kernelPfS_is:
[----:B------:R-:W-:Y:S01]  /*0000*/  LDC R1, c[0x0][0x37c] ;  /* 0x0000df00ff017b82 */ /* 0x000fe20000000800 */
[----:B------:R-:W0:Y:S07]  /*0010*/  S2R R3, SR_TID.X ;  /* 0x0000000000037919 */ /* 0x000e2e0000002100 */
[----:B------:R-:W1:Y:S01]  /*0020*/  LDC.U16 R4, c[0x0][0x394] ;  /* 0x0000e500ff047b82 */ /* 0x000e620000000400 */
[----:B------:R-:W2:Y:S07]  /*0030*/  S2R R5, SR_TID.Y ;  /* 0x0000000000057919 */ /* 0x000eae0000002200 */
[----:B------:R-:W0:Y:S08]  /*0040*/  S2UR UR4, SR_CTAID.X ;  /* 0x00000000000479c3 */ /* 0x000e300000002500 */
[----:B------:R-:W0:Y:S08]  /*0050*/  LDC R2, c[0x0][0x360] ;  /* 0x0000d800ff027b82 */ /* 0x000e300000000800 */
[----:B------:R-:W2:Y:S01]  /*0060*/  S2UR UR5, SR_CTAID.Y ;  /* 0x00000000000579c3 */ /* 0x000ea20000002600 */
[----:B-1----:R-:W-:-:S07]  /*0070*/  PRMT R4, R4, 0x9910, RZ ;  /* 0x0000991004047816 */ /* 0x002fce00000000ff */
[----:B------:R-:W2:Y:S08]  /*0080*/  LDC R0, c[0x0][0x364] ;  /* 0x0000d900ff007b82 */ /* 0x000eb00000000800 */
[----:B------:R-:W1:Y:S01]  /*0090*/  LDC R13, c[0x0][0x390] ;  /* 0x0000e400ff0d7b82 */ /* 0x000e620000000800 */
[----:B0-----:R-:W-:Y:S02]  /*00a0*/  IMAD R2, R2, UR4, R3 ;  /* 0x0000000402027c24 */ /* 0x001fe4000f8e0203 */
[----:B--2---:R-:W-:-:S02]  /*00b0*/  IMAD R3, R0, UR5, R5 ;  /* 0x0000000500037c24 */ /* 0x004fc4000f8e0205 */
[----:B------:R-:W-:-:S05]  /*00c0*/  IMAD.MOV.U32 R0, RZ, RZ, R4 ;  /* 0x000000ffff007224 */ /* 0x000fca00078e0004 */
[----:B------:R-:W-:Y:S01]  /*00d0*/  VIMNMX3 R5, R0, R3, R2, !PT ;  /* 0x000000030005720f */ /* 0x000fe20007800102 */
[----:B-1----:R-:W-:-:S05]  /*00e0*/  VIADD R4, R13, 0xffffffff ;  /* 0xffffffff0d047836 */ /* 0x002fca0000000000 */
[----:B------:R-:W-:-:S04]  /*00f0*/  ISETP.GE.AND P0, PT, R5, R4, PT ;  /* 0x000000040500720c */ /* 0x000fc80003f06270 */
[----:B------:R-:W-:-:S04]  /*0100*/  ISETP.LT.OR P0, PT, R0, 0x1, P0 ;  /* 0x000000010000780c */ /* 0x000fc80000701670 */
[----:B------:R-:W-:-:S04]  /*0110*/  ISETP.EQ.OR P0, PT, R3, RZ, P0 ;  /* 0x000000ff0300720c */ /* 0x000fc80000702670 */
[----:B------:R-:W-:-:S13]  /*0120*/  ISETP.LT.OR P0, PT, R2, 0x1, P0 ;  /* 0x000000010200780c */ /* 0x000fda0000701670 */
[----:B------:R-:W-:Y:S05]  /*0130*/  @P0 EXIT ;  /* 0x000000000000094d */ /* 0x000fea0003800000 */
[----:B------:R-:W0:Y:S01]  /*0140*/  LDCU.U16 UR4, c[0x0][0x394] ;  /* 0x00007280ff0477ac */ /* 0x000e220008000400 */
[----:B------:R-:W-:Y:S01]  /*0150*/  IADD3 R12, PT, PT, R3, -0x1, RZ ;  /* 0xffffffff030c7810 */ /* 0x000fe20007ffe0ff */
[----:B------:R-:W1:Y:S01]  /*0160*/  LDCU UR6, c[0x0][0x394] ;  /* 0x00007280ff0677ac */ /* 0x000e620008000800 */
[----:B------:R-:W2:Y:S01]  /*0170*/  LDCU.64 UR8, c[0x0][0x380] ;  /* 0x00007000ff0877ac */ /* 0x000ea20008000a00 */
[----:B0-----:R-:W-:-:S04]  /*0180*/  UIADD3 UR5, UPT, UPT, UR4, 0x1, URZ ;  /* 0x0000000104057890 */ /* 0x001fc8000fffe0ff */
[----:B------:R-:W-:Y:S02]  /*0190*/  ULOP3.LUT UR5, UR5, 0xffff, URZ, 0xc0, !UPT ;  /* 0x0000ffff05057892 */ /* 0x000fe4000f8ec0ff */
[----:B-1----:R-:W-:-:S04]  /*01a0*/  ULOP3.LUT UR4, UR6, 0xffff, URZ, 0xc0, !UPT ;  /* 0x0000ffff06047892 */ /* 0x002fc8000f8ec0ff */
[----:B------:R-:W-:Y:S01]  /*01b0*/  UIADD3 UR6, UPT, UPT, UR4, -0x1, URZ ;  /* 0xffffffff04067890 */ /* 0x000fe2000fffe0ff */
[----:B------:R-:W-:-:S04]  /*01c0*/  IMAD R0, R13, UR5, R12 ;  /* 0x000000050d007c24 */ /* 0x000fc8000f8e020c */
[----:B------:R-:W-:Y:S02]  /*01d0*/  IMAD R3, R0, R13, RZ ;  /* 0x0000000d00037224 */ /* 0x000fe400078e02ff */
[----:B------:R-:W-:-:S03]  /*01e0*/  IMAD R0, R13, UR6, R12 ;  /* 0x000000060d007c24 */ /* 0x000fc6000f8e020c */
[----:B------:R-:W-:Y:S01]  /*01f0*/  IADD3 R5, P0, PT, R2, R3, RZ ;  /* 0x0000000302057210 */ /* 0x000fe20007f1e0ff */
[-C--:B------:R-:W-:Y:S01]  /*0200*/  IMAD R0, R0, R13.reuse, RZ ;  /* 0x0000000d00007224 */ /* 0x080fe200078e02ff */
[----:B------:R-:W0:Y:S02]  /*0210*/  LDCU.64 UR6, c[0x0][0x358] ;  /* 0x00006b00ff0677ac */ /* 0x000e240008000a00 */
[----:B------:R-:W-:Y:S01]  /*0220*/  LEA.HI.X.SX32 R6, R3, RZ, 0x1, P0 ;  /* 0x000000ff03067211 */ /* 0x000fe200000f0eff */
[--C-:B------:R-:W-:Y:S01]  /*0230*/  IMAD.IADD R4, R0, 0x1, R13.reuse ;  /* 0x0000000100047824 */ /* 0x100fe200078e020d */
[----:B--2---:R-:W-:Y:S02]  /*0240*/  LEA R18, P1, R5, UR8, 0x2 ;  /* 0x0000000805127c11 */ /* 0x004fe4000f8210ff */
[----:B------:R-:W-:Y:S01]  /*0250*/  IADD3 R11, P0, PT, R2, R0, RZ ;  /* 0x00000000020b7210 */ /* 0x000fe20007f1e0ff */
[----:B------:R-:W-:Y:S01]  /*0260*/  IMAD.IADD R7, R4, 0x1, R13 ;  /* 0x0000000104077824 */ /* 0x000fe200078e020d */
[----:B------:R-:W-:-:S02]  /*0270*/  IADD3 R3, PT, PT, R3, R13, RZ ;  /* 0x0000000d03037210 */ /* 0x000fc40007ffe0ff */
[----:B------:R-:W-:Y:S02]  /*0280*/  LEA.HI.X R19, R5, UR9, R6, 0x2, P1 ;  /* 0x0000000905137c11 */ /* 0x000fe400088f1406 */
[----:B------:R-:W-:Y:S02]  /*0290*/  LEA.HI.X.SX32 R14, R0, RZ, 0x1, P0 ;  /* 0x000000ff000e7211 */ /* 0x000fe400000f0eff */
[C---:B------:R-:W-:Y:S02]  /*02a0*/  IADD3 R0, P1, PT, R2.reuse, R3, RZ ;  /* 0x0000000302007210 */ /* 0x040fe40007f3e0ff */
[----:B------:R-:W-:Y:S02]  /*02b0*/  IADD3 R6, P2, PT, R2, R4, RZ ;  /* 0x0000000402067210 */ /* 0x000fe40007f5e0ff */
[----:B------:R-:W-:Y:S01]  /*02c0*/  LEA.HI.X.SX32 R5, R3, RZ, 0x1, P1 ;  /* 0x000000ff03057211 */ /* 0x000fe200008f0eff */
[----:B0-----:R-:W2:Y:S01]  /*02d0*/  LDG.E R15, desc[UR6][R18.64+-0x4] ;  /* 0xfffffc06120f7981 */ /* 0x001ea2000c1e1900 */
[----:B------:R-:W-:-:S02]  /*02e0*/  LEA R22, P1, R0, UR8, 0x2 ;  /* 0x0000000800167c11 */ /* 0x000fc4000f8210ff */
[C---:B------:R-:W-:Y:S02]  /*02f0*/  LEA R10, P0, R11.reuse, UR8, 0x2 ;  /* 0x000000080b0a7c11 */ /* 0x040fe4000f8010ff */
[----:B------:R-:W-:Y:S02]  /*0300*/  LEA.HI.X.SX32 R9, R4, RZ, 0x1, P2 ;  /* 0x000000ff04097211 */ /* 0x000fe400010f0eff */
[----:B------:R-:W-:Y:S02]  /*0310*/  LEA.HI.X R23, R0, UR9, R5, 0x2, P1 ;  /* 0x0000000900177c11 */ /* 0x000fe400088f1405 */
[----:B------:R-:W0:Y:S01]  /*0320*/  LDC.64 R4, c[0x0][0x380] ;  /* 0x0000e000ff047b82 */ /* 0x000e220000000a00 */
[----:B------:R-:W-:Y:S01]  /*0330*/  LEA.HI.X R11, R11, UR9, R14, 0x2, P0 ;  /* 0x000000090b0b7c11 */ /* 0x000fe200080f140e */
[----:B------:R1:W2:Y:S01]  /*0340*/  LDG.E R0, desc[UR6][R18.64+0x4] ;  /* 0x0000040612007981 */ /* 0x0002a2000c1e1900 */
[----:B------:R-:W-:Y:S02]  /*0350*/  LEA R8, P2, R6, UR8, 0x2 ;  /* 0x0000000806087c11 */ /* 0x000fe4000f8410ff */
[----:B------:R-:W-:Y:S01]  /*0360*/  IADD3 R16, P0, PT, R2, R7, RZ ;  /* 0x0000000702107210 */ /* 0x000fe20007f1e0ff */
[----:B------:R-:W3:Y:S01]  /*0370*/  LDG.E R17, desc[UR6][R10.64+-0x4] ;  /* 0xfffffc060a117981 */ /* 0x000ee2000c1e1900 */
[----:B------:R-:W-:-:S02]  /*0380*/  LEA.HI.X R9, R6, UR9, R9, 0x2, P2 ;  /* 0x0000000906097c11 */ /* 0x000fc400090f1409 */
[----:B------:R-:W-:Y:S01]  /*0390*/  LEA.HI.X.SX32 R7, R7, RZ, 0x1, P0 ;  /* 0x000000ff07077211 */ /* 0x000fe200000f0eff */
[----:B------:R-:W3:Y:S01]  /*03a0*/  LDG.E R14, desc[UR6][R10.64+0x4] ;  /* 0x000004060a0e7981 */ /* 0x000ee2000c1e1900 */
[----:B------:R-:W-:Y:S02]  /*03b0*/  LEA R6, P0, R16, UR8, 0x2 ;  /* 0x0000000810067c11 */ /* 0x000fe4000f8010ff */
[-C--:B------:R-:W-:Y:S01]  /*03c0*/  IADD3 R3, PT, PT, R3, R13.reuse, RZ ;  /* 0x0000000d03037210 */ /* 0x080fe20007ffe0ff */
[----:B------:R-:W-:Y:S01]  /*03d0*/  IMAD R25, R12, R13, R2 ;  /* 0x0000000d0c197224 */ /* 0x000fe200078e0202 */
[----:B------:R-:W-:Y:S01]  /*03e0*/  LEA.HI.X R7, R16, UR9, R7, 0x2, P0 ;  /* 0x0000000910077c11 */ /* 0x000fe200080f1407 */
[----:B------:R-:W4:Y:S01]  /*03f0*/  LDG.E R12, desc[UR6][R8.64+-0x4] ;  /* 0xfffffc06080c7981 */ /* 0x000f22000c1e1900 */
[----:B------:R-:W-:Y:S01]  /*0400*/  IADD3 R20, P0, PT, R2, R3, RZ ;  /* 0x0000000302147210 */ /* 0x000fe20007f1e0ff */
[----:B-1----:R-:W-:Y:S02]  /*0410*/  IMAD R18, R13, R13, RZ ;  /* 0x0000000d0d127224 */ /* 0x002fe400078e02ff */
[----:B------:R1:W4:Y:S01]  /*0420*/  LDG.E R19, desc[UR6][R8.64+0x4] ;  /* 0x0000040608137981 */ /* 0x000322000c1e1900 */
[----:B------:R-:W-:-:S02]  /*0430*/  LEA.HI.X.SX32 R3, R3, RZ, 0x1, P0 ;  /* 0x000000ff03037211 */ /* 0x000fc400000f0eff */
[----:B------:R-:W-:Y:S01]  /*0440*/  LEA R2, P0, R20, UR8, 0x2 ;  /* 0x0000000814027c11 */ /* 0x000fe2000f8010ff */
[----:B------:R-:W5:Y:S01]  /*0450*/  LDG.E R16, desc[UR6][R22.64+-0x4] ;  /* 0xfffffc0616107981 */ /* 0x000f62000c1e1900 */
[----:B------:R-:W-:-:S03]  /*0460*/  IMAD R18, R18, UR4, R25 ;  /* 0x0000000412127c24 */ /* 0x000fc6000f8e0219 */
[----:B------:R-:W5:Y:S01]  /*0470*/  LDG.E R21, desc[UR6][R22.64+0x4] ;  /* 0x0000040616157981 */ /* 0x000f62000c1e1900 */
[----:B------:R-:W-:Y:S01]  /*0480*/  LEA.HI.X R3, R20, UR9, R3, 0x2, P0 ;  /* 0x0000000914037c11 */ /* 0x000fe200080f1403 */
[----:B0-----:R-:W-:Y:S02]  /*0490*/  IMAD.WIDE R4, R18, 0x4, R4 ;  /* 0x0000000412047825 */ /* 0x001fe400078e0204 */
[----:B------:R-:W5:Y:S04]  /*04a0*/  LDG.E R20, desc[UR6][R6.64+-0x4] ;  /* 0xfffffc0606147981 */ /* 0x000f68000c1e1900 */
[----:B------:R-:W5:Y:S04]  /*04b0*/  LDG.E R25, desc[UR6][R6.64+0x4] ;  /* 0x0000040606197981 */ /* 0x000f68000c1e1900 */
[----:B------:R-:W5:Y:S04]  /*04c0*/  LDG.E R24, desc[UR6][R2.64+-0x4] ;  /* 0xfffffc0602187981 */ /* 0x000f68000c1e1900 */
[----:B------:R0:W5:Y:S01]  /*04d0*/  LDG.E R27, desc[UR6][R2.64+0x4] ;  /* 0x00000406021b7981 */ /* 0x000162000c1e1900 */
[----:B-1----:R-:W-:-:S03]  /*04e0*/  IMAD.WIDE R8, R13, 0x4, R4 ;  /* 0x000000040d087825 */ /* 0x002fc600078e0204 */
[----:B------:R-:W5:Y:S01]  /*04f0*/  LDG.E R4, desc[UR6][R4.64] ;  /* 0x0000000604047981 */ /* 0x000f62000c1e1900 */
[----:B------:R-:W-:-:S03]  /*0500*/  IMAD.WIDE R10, R13, 0x4, R8 ;  /* 0x000000040d0a7825 */ /* 0x000fc600078e0208 */
[----:B------:R-:W5:Y:S01]  /*0510*/  LDG.E R8, desc[UR6][R8.64] ;  /* 0x0000000608087981 */ /* 0x000f62000c1e1900 */
[----:B0-----:R-:W0:Y:S03]  /*0520*/  LDC.64 R2, c[0x0][0x388] ;  /* 0x0000e200ff027b82 */ /* 0x001e260000000a00 */
[----:B------:R-:W5:Y:S01]  /*0530*/  LDG.E R10, desc[UR6][R10.64] ;  /* 0x000000060a0a7981 */ /* 0x000f62000c1e1900 */
[----:B------:R-:W-:-:S04]  /*0540*/  IMAD.IADD R13, R18, 0x1, R13 ;  /* 0x00000001120d7824 */ /* 0x000fc800078e020d */
[----:B0-----:R-:W-:-:S04]  /*0550*/  IMAD.WIDE R2, R13, 0x4, R2 ;  /* 0x000000040d027825 */ /* 0x001fc800078e0202 */
[----:B--2---:R-:W-:-:S04]  /*0560*/  FADD R0, R15, R0 ;  /* 0x000000000f007221 */ /* 0x004fc80000000000 */
[----:B------:R-:W-:Y:S01]  /*0570*/  FMUL R7, R0, 4 ;  /* 0x4080000000077820 */ /* 0x000fe20000400000 */
[----:B---3--:R-:W-:-:S04]  /*0580*/  FADD R14, R17, R14 ;  /* 0x0000000e110e7221 */ /* 0x008fc80000000000 */
[----:B------:R-:W-:Y:S01]  /*0590*/  FFMA R7, R14, 2, R7 ;  /* 0x400000000e077823 */ /* 0x000fe20000000007 */
[----:B----4-:R-:W-:-:S04]  /*05a0*/  FADD R12, R12, R19 ;  /* 0x000000130c0c7221 */ /* 0x010fc80000000000 */
[----:B------:R-:W-:Y:S01]  /*05b0*/  FFMA R7, R12, 5, R7 ;  /* 0x40a000000c077823 */ /* 0x000fe20000000007 */
[----:B-----5:R-:W-:-:S04]  /*05c0*/  FADD R16, R16, R21 ;  /* 0x0000001510107221 */ /* 0x020fc80000000000 */
[----:B------:R-:W-:Y:S01]  /*05d0*/  FFMA R7, R16, 7, R7 ;  /* 0x40e0000010077823 */ /* 0x000fe20000000007 */
[----:B------:R-:W-:-:S04]  /*05e0*/  FADD R20, R20, R25 ;  /* 0x0000001914147221 */ /* 0x000fc80000000000 */
[----:B------:R-:W-:Y:S01]  /*05f0*/  FFMA R7, R20, -8, R7 ;  /* 0xc100000014077823 */ /* 0x000fe20000000007 */
[----:B------:R-:W-:-:S04]  /*0600*/  FADD R24, R24, R27 ;  /* 0x0000001b18187221 */ /* 0x000fc80000000000 */
[----:B------:R-:W-:-:S04]  /*0610*/  FFMA R7, R24, 10, R7 ;  /* 0x4120000018077823 */ /* 0x000fc80000000007 */
[----:B------:R-:W-:-:S04]  /*0620*/  FFMA R7, R4, -3, R7 ;  /* 0xc040000004077823 */ /* 0x000fc80000000007 */
[----:B------:R-:W-:-:S04]  /*0630*/  FFMA R7, R8, 6, R7 ;  /* 0x40c0000008077823 */ /* 0x000fc80000000007 */
[----:B------:R-:W-:-:S05]  /*0640*/  FFMA R7, R10, -9, R7 ;  /* 0xc11000000a077823 */ /* 0x000fca0000000007 */
[----:B------:R-:W-:Y:S01]  /*0650*/  STG.E desc[UR6][R2.64], R7 ;  /* 0x0000000702007986 */ /* 0x000fe2000c101906 */
[----:B------:R-:W-:Y:S05]  /*0660*/  EXIT ;  /* 0x000000000000794d */ /* 0x000fea0003800000 */
.L_x_0:
[----:B------:R-:W-:-:S00]  /*0670*/  BRA `(.L_x_0) ;  /* 0xfffffffc00fc7947 */ /* 0x000fc0000383ffff */
[----:B------:R-:W-:-:S00]  /*0680*/  NOP ;  /* 0x0000000000007918 */ /* 0x000fc00000000000 */
[----:B------:R-:W-:-:S00]  /*0690*/  NOP ;  /* 0x0000000000007918 */ /* 0x000fc00000000000 */
[----:B------:R-:W-:-:S00]  /*06a0*/  NOP ;  /* 0x0000000000007918 */ /* 0x000fc00000000000 */
[----:B------:R-:W-:-:S00]  /*06b0*/  NOP ;  /* 0x0000000000007918 */ /* 0x000fc00000000000 */
[----:B------:R-:W-:-:S00]  /*06c0*/  NOP ;  /* 0x0000000000007918 */ /* 0x000fc00000000000 */
[----:B------:R-:W-:-:S00]  /*06d0*/  NOP ;  /* 0x0000000000007918 */ /* 0x000fc00000000000 */
[----:B------:R-:W-:-:S00]  /*06e0*/  NOP ;  /* 0x0000000000007918 */ /* 0x000fc00000000000 */
[----:B------:R-:W-:-:S00]  /*06f0*/  NOP ;  /* 0x0000000000007918 */ /* 0x000fc00000000000 */
.L_x_1:


//--------------------- .nv.shared.reserved.0     --------------------------
	.section	.nv.shared.reserved.0,"aw",@nobits
	.weak		__nv_reservedSMEM_offset_0_alias
	.size		__nv_reservedSMEM_offset_0_alias, 0, 64
	.other		__nv_reservedSMEM_offset_0_alias,@"STO_CUDA_RESERVED_SHARED STV_DEFAULT"
__nv_reservedSMEM_offset_0_alias:
	.zero		0
	.zero		64


//--------------------- .nv.constant0._Z20stream_conv3D_kernelPfS_is --------------------------
	.section	.nv.constant0._Z20stream_conv3D_kernelPfS_is,"a",@progbits
	.sectionflags	@""
	.align	4
.nv.constant0._Z20stream_conv3D_kernelPfS_is:
	.zero		918


//--------------------- SYMBOLS --------------------------

	.type		.nv.reservedSmem.offset0,@object
	.size		.nv.reservedSmem.offset0,0x4
